//
// Generated by NVIDIA NVVM Compiler
//
// Compiler Build ID: CL-36424714
// Cuda compilation tools, release 13.0, V13.0.88
// Based on NVVM 20.0.0
//

.version 9.0
.target sm_100
.address_size 64

	// .globl	_Z18convolution_kernelPKfS0_Pfiiii

.visible .entry _Z18convolution_kernelPKfS0_Pfiiii(
	.param .u64 .ptr .align 1 _Z18convolution_kernelPKfS0_Pfiiii_param_0,
	.param .u64 .ptr .align 1 _Z18convolution_kernelPKfS0_Pfiiii_param_1,
	.param .u64 .ptr .align 1 _Z18convolution_kernelPKfS0_Pfiiii_param_2,
	.param .u32 _Z18convolution_kernelPKfS0_Pfiiii_param_3,
	.param .u32 _Z18convolution_kernelPKfS0_Pfiiii_param_4,
	.param .u32 _Z18convolution_kernelPKfS0_Pfiiii_param_5,
	.param .u32 _Z18convolution_kernelPKfS0_Pfiiii_param_6
)
{
	.reg .pred 	%p<15>;
	.reg .b32 	%r<55>;
	.reg .b32 	%f<119>;
	.reg .b64 	%rd<44>;

	ld.param.u64 	%rd9, [_Z18convolution_kernelPKfS0_Pfiiii_param_0];
	ld.param.u64 	%rd10, [_Z18convolution_kernelPKfS0_Pfiiii_param_1];
	ld.param.u64 	%rd8, [_Z18convolution_kernelPKfS0_Pfiiii_param_2];
	ld.param.u32 	%r25, [_Z18convolution_kernelPKfS0_Pfiiii_param_3];
	ld.param.u32 	%r22, [_Z18convolution_kernelPKfS0_Pfiiii_param_4];
	ld.param.u32 	%r23, [_Z18convolution_kernelPKfS0_Pfiiii_param_5];
	ld.param.u32 	%r24, [_Z18convolution_kernelPKfS0_Pfiiii_param_6];
	cvta.to.global.u64 	%rd1, %rd10;
	cvta.to.global.u64 	%rd2, %rd9;
	mov.u32 	%r26, %ctaid.y;
	mov.u32 	%r27, %ntid.y;
	mov.u32 	%r28, %tid.y;
	mad.lo.s32 	%r1, %r26, %r27, %r28;
	mov.u32 	%r29, %ctaid.x;
	mov.u32 	%r30, %ntid.x;
	mov.u32 	%r31, %tid.x;
	mad.lo.s32 	%r32, %r29, %r30, %r31;
	sub.s32 	%r33, %r25, %r23;
	sub.s32 	%r34, %r22, %r24;
	setp.gt.s32 	%p1, %r1, %r33;
	setp.gt.s32 	%p2, %r32, %r34;
	or.pred  	%p3, %p1, %p2;
	@%p3 bra 	$L__BB0_18;
	mov.f32 	%f117, 0f00000000;
	min.s32 	%r35, %r23, %r24;
	setp.lt.s32 	%p4, %r35, 1;
	@%p4 bra 	$L__BB0_17;
	and.b32  	%r4, %r24, 15;
	and.b32  	%r5, %r24, 7;
	and.b32  	%r6, %r24, 2147483632;
	and.b32  	%r7, %r24, 3;
	neg.s32 	%r8, %r6;
	mov.f32 	%f117, 0f00000000;
	mov.b32 	%r49, 0;
$L__BB0_3:
	setp.lt.u32 	%p5, %r24, 16;
	add.s32 	%r38, %r49, %r1;
	mad.lo.s32 	%r10, %r38, %r22, %r32;
	mul.lo.s32 	%r11, %r49, %r24;
	mov.b32 	%r53, 0;
	@%p5 bra 	$L__BB0_6;
	mul.wide.u32 	%rd11, %r11, 4;
	add.s64 	%rd12, %rd1, %rd11;
	add.s64 	%rd43, %rd12, 32;
	mov.u32 	%r50, %r10;
	mov.u32 	%r51, %r8;
$L__BB0_5:
	.pragma "nounroll";
	mul.wide.s32 	%rd13, %r50, 4;
	add.s64 	%rd14, %rd2, %rd13;
	ld.global.f32 	%f20, [%rd14];
	ld.global.f32 	%f21, [%rd43+-32];
	fma.rn.f32 	%f22, %f20, %f21, %f117;
	ld.global.f32 	%f23, [%rd14+4];
	ld.global.f32 	%f24, [%rd43+-28];
	fma.rn.f32 	%f25, %f23, %f24, %f22;
	ld.global.f32 	%f26, [%rd14+8];
	ld.global.f32 	%f27, [%rd43+-24];
	fma.rn.f32 	%f28, %f26, %f27, %f25;
	ld.global.f32 	%f29, [%rd14+12];
	ld.global.f32 	%f30, [%rd43+-20];
	fma.rn.f32 	%f31, %f29, %f30, %f28;
	ld.global.f32 	%f32, [%rd14+16];
	ld.global.f32 	%f33, [%rd43+-16];
	fma.rn.f32 	%f34, %f32, %f33, %f31;
	ld.global.f32 	%f35, [%rd14+20];
	ld.global.f32 	%f36, [%rd43+-12];
	fma.rn.f32 	%f37, %f35, %f36, %f34;
	ld.global.f32 	%f38, [%rd14+24];
	ld.global.f32 	%f39, [%rd43+-8];
	fma.rn.f32 	%f40, %f38, %f39, %f37;
	ld.global.f32 	%f41, [%rd14+28];
	ld.global.f32 	%f42, [%rd43+-4];
	fma.rn.f32 	%f43, %f41, %f42, %f40;
	ld.global.f32 	%f44, [%rd14+32];
	ld.global.f32 	%f45, [%rd43];
	fma.rn.f32 	%f46, %f44, %f45, %f43;
	ld.global.f32 	%f47, [%rd14+36];
	ld.global.f32 	%f48, [%rd43+4];
	fma.rn.f32 	%f49, %f47, %f48, %f46;
	ld.global.f32 	%f50, [%rd14+40];
	ld.global.f32 	%f51, [%rd43+8];
	fma.rn.f32 	%f52, %f50, %f51, %f49;
	ld.global.f32 	%f53, [%rd14+44];
	ld.global.f32 	%f54, [%rd43+12];
	fma.rn.f32 	%f55, %f53, %f54, %f52;
	ld.global.f32 	%f56, [%rd14+48];
	ld.global.f32 	%f57, [%rd43+16];
	fma.rn.f32 	%f58, %f56, %f57, %f55;
	ld.global.f32 	%f59, [%rd14+52];
	ld.global.f32 	%f60, [%rd43+20];
	fma.rn.f32 	%f61, %f59, %f60, %f58;
	ld.global.f32 	%f62, [%rd14+56];
	ld.global.f32 	%f63, [%rd43+24];
	fma.rn.f32 	%f64, %f62, %f63, %f61;
	ld.global.f32 	%f65, [%rd14+60];
	ld.global.f32 	%f66, [%rd43+28];
	fma.rn.f32 	%f117, %f65, %f66, %f64;
	add.s32 	%r51, %r51, 16;
	add.s32 	%r50, %r50, 16;
	add.s64 	%rd43, %rd43, 64;
	setp.ne.s32 	%p6, %r51, 0;
	mov.u32 	%r53, %r6;
	@%p6 bra 	$L__BB0_5;
$L__BB0_6:
	setp.eq.s32 	%p7, %r4, 0;
	@%p7 bra 	$L__BB0_16;
	add.s32 	%r39, %r4, -1;
	setp.lt.u32 	%p8, %r39, 7;
	@%p8 bra 	$L__BB0_9;
	add.s32 	%r40, %r10, %r53;
	mul.wide.s32 	%rd15, %r40, 4;
	add.s64 	%rd16, %rd2, %rd15;
	ld.global.f32 	%f68, [%rd16];
	add.s32 	%r41, %r53, %r11;
	mul.wide.u32 	%rd17, %r41, 4;
	add.s64 	%rd18, %rd1, %rd17;
	ld.global.f32 	%f69, [%rd18];
	fma.rn.f32 	%f70, %f68, %f69, %f117;
	ld.global.f32 	%f71, [%rd16+4];
	cvt.u64.u32 	%rd19, %r11;
	cvt.u64.u32 	%rd20, %r53;
	add.s64 	%rd21, %rd20, %rd19;
	shl.b64 	%rd22, %rd21, 2;
	add.s64 	%rd23, %rd1, %rd22;
	ld.global.f32 	%f72, [%rd23+4];
	fma.rn.f32 	%f73, %f71, %f72, %f70;
	ld.global.f32 	%f74, [%rd16+8];
	ld.global.f32 	%f75, [%rd23+8];
	fma.rn.f32 	%f76, %f74, %f75, %f73;
	ld.global.f32 	%f77, [%rd16+12];
	ld.global.f32 	%f78, [%rd23+12];
	fma.rn.f32 	%f79, %f77, %f78, %f76;
	ld.global.f32 	%f80, [%rd16+16];
	ld.global.f32 	%f81, [%rd23+16];
	fma.rn.f32 	%f82, %f80, %f81, %f79;
	ld.global.f32 	%f83, [%rd16+20];
	ld.global.f32 	%f84, [%rd23+20];
	fma.rn.f32 	%f85, %f83, %f84, %f82;
	ld.global.f32 	%f86, [%rd16+24];
	ld.global.f32 	%f87, [%rd23+24];
	fma.rn.f32 	%f88, %f86, %f87, %f85;
	ld.global.f32 	%f89, [%rd16+28];
	ld.global.f32 	%f90, [%rd23+28];
	fma.rn.f32 	%f117, %f89, %f90, %f88;
	add.s32 	%r53, %r53, 8;
$L__BB0_9:
	setp.eq.s32 	%p9, %r5, 0;
	@%p9 bra 	$L__BB0_16;
	add.s32 	%r42, %r5, -1;
	setp.lt.u32 	%p10, %r42, 3;
	@%p10 bra 	$L__BB0_12;
	add.s32 	%r43, %r10, %r53;
	mul.wide.s32 	%rd24, %r43, 4;
	add.s64 	%rd25, %rd2, %rd24;
	ld.global.f32 	%f92, [%rd25];
	add.s32 	%r44, %r53, %r11;
	mul.wide.u32 	%rd26, %r44, 4;
	add.s64 	%rd27, %rd1, %rd26;
	ld.global.f32 	%f93, [%rd27];
	fma.rn.f32 	%f94, %f92, %f93, %f117;
	ld.global.f32 	%f95, [%rd25+4];
	cvt.u64.u32 	%rd28, %r11;
	cvt.u64.u32 	%rd29, %r53;
	add.s64 	%rd30, %rd29, %rd28;
	shl.b64 	%rd31, %rd30, 2;
	add.s64 	%rd32, %rd1, %rd31;
	ld.global.f32 	%f96, [%rd32+4];
	fma.rn.f32 	%f97, %f95, %f96, %f94;
	ld.global.f32 	%f98, [%rd25+8];
	ld.global.f32 	%f99, [%rd32+8];
	fma.rn.f32 	%f100, %f98, %f99, %f97;
	ld.global.f32 	%f101, [%rd25+12];
	ld.global.f32 	%f102, [%rd32+12];
	fma.rn.f32 	%f117, %f101, %f102, %f100;
	add.s32 	%r53, %r53, 4;
$L__BB0_12:
	setp.eq.s32 	%p11, %r7, 0;
	@%p11 bra 	$L__BB0_16;
	setp.eq.s32 	%p12, %r7, 1;
	add.s32 	%r45, %r10, %r53;
	mul.wide.s32 	%rd33, %r45, 4;
	add.s64 	%rd6, %rd2, %rd33;
	ld.global.f32 	%f103, [%rd6];
	add.s32 	%r46, %r53, %r11;
	mul.wide.u32 	%rd34, %r46, 4;
	add.s64 	%rd35, %rd1, %rd34;
	ld.global.f32 	%f104, [%rd35];
	fma.rn.f32 	%f117, %f103, %f104, %f117;
	@%p12 bra 	$L__BB0_16;
	setp.eq.s32 	%p13, %r7, 2;
	ld.global.f32 	%f105, [%rd6+4];
	cvt.u64.u32 	%rd36, %r11;
	cvt.u64.u32 	%rd37, %r53;
	add.s64 	%rd38, %rd37, %rd36;
	shl.b64 	%rd39, %rd38, 2;
	add.s64 	%rd7, %rd1, %rd39;
	ld.global.f32 	%f106, [%rd7+4];
	fma.rn.f32 	%f117, %f105, %f106, %f117;
	@%p13 bra 	$L__BB0_16;
	ld.global.f32 	%f107, [%rd6+8];
	ld.global.f32 	%f108, [%rd7+8];
	fma.rn.f32 	%f117, %f107, %f108, %f117;
$L__BB0_16:
	add.s32 	%r49, %r49, 1;
	setp.ne.s32 	%p14, %r49, %r23;
	@%p14 bra 	$L__BB0_3;
$L__BB0_17:
	mad.lo.s32 	%r47, %r1, %r34, %r1;
	add.s32 	%r48, %r47, %r32;
	cvta.to.global.u64 	%rd40, %rd8;
	mul.wide.s32 	%rd41, %r48, 4;
	add.s64 	%rd42, %rd40, %rd41;
	st.global.f32 	[%rd42], %f117;
$L__BB0_18:
	ret;

}


// ===== COMPILED SASS (sm_100) =====

	.target	sm_100

	.elftype	@"ET_EXEC"


//--------------------- .note.nv.tkinfo           --------------------------
	.section	.note.nv.tkinfo,"",@"SHT_NOTE"
	.sectionflags	@"SHF_NOTE_NV_TKINFO"
	.tkinfo
        /*0018*/ 	.word	0x00000002
        /*0030*/ 	.string	""
        /*0030*/ 	.string	"ptxas"
        /*0030*/ 	.string	"Cuda compilation tools, release 13.0, V13.0.88"
        /*0030*/ 	.string	"Build cuda_13.0.r13.0/compiler.36424714_0"
        /*0030*/ 	.string	"-arch sm_100 -m 64 "



//--------------------- .note.nv.cuinfo           --------------------------
	.section	.note.nv.cuinfo,"",@"SHT_NOTE"
	.sectionflags	@"SHF_NOTE_NV_CUINFO"
        /*0018*/ 	.short	0x0002
        /*001a*/ 	.short	0x0064
        /*001c*/ 	.short	0x0082
	.zero		2


//--------------------- .nv.info                  --------------------------
	.section	.nv.info,"",@"SHT_CUDA_INFO"
	.align	4


	//----- nvinfo : EIATTR_REGCOUNT
	.align		4
        /*0000*/ 	.byte	0x04, 0x2f
        /*0002*/ 	.short	(.L_1 - .L_0)
	.align		4
.L_0:
        /*0004*/ 	.word	index@(_Z18convolution_kernelPKfS0_Pfiiii)
        /*0008*/ 	.word	0x00000020


	//----- nvinfo : EIATTR_FRAME_SIZE
	.align		4
.L_1:
        /*000c*/ 	.byte	0x04, 0x11
        /*000e*/ 	.short	(.L_3 - .L_2)
	.align		4
.L_2:
        /*0010*/ 	.word	index@(_Z18convolution_kernelPKfS0_Pfiiii)
        /*0014*/ 	.word	0x00000000


	//----- nvinfo : EIATTR_MIN_STACK_SIZE
	.align		4
.L_3:
        /*0018*/ 	.byte	0x04, 0x12
        /*001a*/ 	.short	(.L_5 - .L_4)
	.align		4
.L_4:
        /*001c*/ 	.word	index@(_Z18convolution_kernelPKfS0_Pfiiii)
        /*0020*/ 	.word	0x00000000
.L_5:


//--------------------- .nv.compat                --------------------------
	.section	.nv.compat,"",@"SHT_CUDA_COMPAT_INFO"
	.align	4
        /*0000*/ 	.byte	0x02, 0x09, 0x00, 0x00, 0x02, 0x02, 0x01, 0x00, 0x02, 0x05, 0x05, 0x00, 0x03, 0x07, 0x01, 0x01
        /*0010*/ 	.byte	0x02, 0x03, 0x00, 0x00, 0x02, 0x06, 0x01, 0x00, 0x04, 0x0b, 0x08, 0x00, 0x09, 0x00, 0x00, 0x00
        /*0020*/ 	.byte	0x00, 0x00, 0x00, 0x00


//--------------------- .nv.info._Z18convolution_kernelPKfS0_Pfiiii --------------------------
	.section	.nv.info._Z18convolution_kernelPKfS0_Pfiiii,"",@"SHT_CUDA_INFO"
	.sectionflags	@""
	.align	4


	//----- nvinfo : EIATTR_CUDA_API_VERSION
	.align		4
        /*0000*/ 	.byte	0x04, 0x37
        /*0002*/ 	.short	(.L_7 - .L_6)
.L_6:
        /*0004*/ 	.word	0x00000082


	//----- nvinfo : EIATTR_KPARAM_INFO
	.align		4
.L_7:
        /*0008*/ 	.byte	0x04, 0x17
        /*000a*/ 	.short	(.L_9 - .L_8)
.L_8:
        /*000c*/ 	.word	0x00000000
        /*0010*/ 	.short	0x0006
        /*0012*/ 	.short	0x0024
        /*0014*/ 	.byte	0x00, 0xf0, 0x11, 0x00


	//----- nvinfo : EIATTR_KPARAM_INFO
	.align		4
.L_9:
        /*0018*/ 	.byte	0x04, 0x17
        /*001a*/ 	.short	(.L_11 - .L_10)
.L_10:
        /*001c*/ 	.word	0x00000000
        /*0020*/ 	.short	0x0005
        /*0022*/ 	.short	0x0020
        /*0024*/ 	.byte	0x00, 0xf0, 0x11, 0x00


	//----- nvinfo : EIATTR_KPARAM_INFO
	.align		4
.L_11:
        /*0028*/ 	.byte	0x04, 0x17
        /*002a*/ 	.short	(.L_13 - .L_12)
.L_12:
        /*002c*/ 	.word	0x00000000
        /*0030*/ 	.short	0x0004
        /*0032*/ 	.short	0x001c
        /*0034*/ 	.byte	0x00, 0xf0, 0x11, 0x00


	//----- nvinfo : EIATTR_KPARAM_INFO
	.align		4
.L_13:
        /*0038*/ 	.byte	0x04, 0x17
        /*003a*/ 	.short	(.L_15 - .L_14)
.L_14:
        /*003c*/ 	.word	0x00000000
        /*0040*/ 	.short	0x0003
        /*0042*/ 	.short	0x0018
        /*0044*/ 	.byte	0x00, 0xf0, 0x11, 0x00


	//----- nvinfo : EIATTR_KPARAM_INFO
	.align		4
.L_15:
        /*0048*/ 	.byte	0x04, 0x17
        /*004a*/ 	.short	(.L_17 - .L_16)
.L_16:
        /*004c*/ 	.word	0x00000000
        /*0050*/ 	.short	0x0002
        /*0052*/ 	.short	0x0010
        /*0054*/ 	.byte	0x00, 0xf5, 0x21, 0x00


	//----- nvinfo : EIATTR_KPARAM_INFO
	.align		4
.L_17:
        /*0058*/ 	.byte	0x04, 0x17
        /*005a*/ 	.short	(.L_19 - .L_18)
.L_18:
        /*005c*/ 	.word	0x00000000
        /*0060*/ 	.short	0x0001
        /*0062*/ 	.short	0x0008
        /*0064*/ 	.byte	0x00, 0xf5, 0x21, 0x00


	//----- nvinfo : EIATTR_KPARAM_INFO
	.align		4
.L_19:
        /*0068*/ 	.byte	0x04, 0x17
        /*006a*/ 	.short	(.L_21 - .L_20)
.L_20:
        /*006c*/ 	.word	0x00000000
        /*0070*/ 	.short	0x0000
        /*0072*/ 	.short	0x0000
        /*0074*/ 	.byte	0x00, 0xf5, 0x21, 0x00


	//----- nvinfo : EIATTR_SPARSE_MMA_MASK
	.align		4
.L_21:
        /*0078*/ 	.byte	0x03, 0x50
        /*007a*/ 	.short	0x0000


	//----- nvinfo : EIATTR_MAXREG_COUNT
	.align		4
        /*007c*/ 	.byte	0x03, 0x1b
        /*007e*/ 	.short	0x00ff


	//----- nvinfo : EIATTR_MERCURY_ISA_VERSION
	.align		4
        /*0080*/ 	.byte	0x03, 0x5f
        /*0082*/ 	.short	0x0101


	//----- nvinfo : EIATTR_VRC_CTA_INIT_COUNT
	.align		4
        /*0084*/ 	.byte	0x02, 0x4a
	.zero		1
	.zero		1


	//----- nvinfo : EIATTR_EXIT_INSTR_OFFSETS
	.align		4
        /*0088*/ 	.byte	0x04, 0x1c
        /*008a*/ 	.short	(.L_23 - .L_22)


	//   ....[0]....
.L_22:
        /*008c*/ 	.word	0x000000f0


	//   ....[1]....
        /*0090*/ 	.word	0x00000ce0


	//----- nvinfo : EIATTR_CBANK_PARAM_SIZE
	.align		4
.L_23:
        /*0094*/ 	.byte	0x03, 0x19
        /*0096*/ 	.short	0x0028


	//----- nvinfo : EIATTR_PARAM_CBANK
	.align		4
        /*0098*/ 	.byte	0x04, 0x0a
        /*009a*/ 	.short	(.L_25 - .L_24)
	.align		4
.L_24:
        /*009c*/ 	.word	index@(.nv.constant0._Z18convolution_kernelPKfS0_Pfiiii)
        /*00a0*/ 	.short	0x0380
        /*00a2*/ 	.short	0x0028


	//----- nvinfo : EIATTR_SW_WAR
	.align		4
.L_25:
        /*00a4*/ 	.byte	0x04, 0x36
        /*00a6*/ 	.short	(.L_27 - .L_26)
.L_26:
        /*00a8*/ 	.word	0x00000008
.L_27:


//--------------------- .nv.callgraph             --------------------------
	.section	.nv.callgraph,"",@"SHT_CUDA_CALLGRAPH"
	.align	4
	.sectionentsize	8
	.align		4
        /*0000*/ 	.word	0x00000000
	.align		4
        /*0004*/ 	.word	0xffffffff
	.align		4
        /*0008*/ 	.word	0x00000000
	.align		4
        /*000c*/ 	.word	0xfffffffe
	.align		4
        /*0010*/ 	.word	0x00000000
	.align		4
        /*0014*/ 	.word	0xfffffffd
	.align		4
        /*0018*/ 	.word	0x00000000
	.align		4
        /*001c*/ 	.word	0xfffffffc


//--------------------- .text._Z18convolution_kernelPKfS0_Pfiiii --------------------------
	.section	.text._Z18convolution_kernelPKfS0_Pfiiii,"ax",@progbits
	.align	128
        .global         _Z18convolution_kernelPKfS0_Pfiiii
        .type           _Z18convolution_kernelPKfS0_Pfiiii,@function
        .size           _Z18convolution_kernelPKfS0_Pfiiii,(.L_x_8 - _Z18convolution_kernelPKfS0_Pfiiii)
        .other          _Z18convolution_kernelPKfS0_Pfiiii,@"STO_CUDA_ENTRY STV_DEFAULT"
_Z18convolution_kernelPKfS0_Pfiiii:
.text._Z18convolution_kernelPKfS0_Pfiiii:
[----:B------:R-:W-:Y:S01]  /*0000*/  LDC R1, c[0x0][0x37c] ;  /* 0x0000df00ff017b82 */ /* 0x000fe20000000800 */
[----:B------:R-:W0:Y:S07]  /*0010*/  S2R R5, SR_TID.X ;  /* 0x0000000000057919 */ /* 0x000e2e0000002100 */
[----:B------:R-:W1:Y:S01]  /*0020*/  LDC R6, c[0x0][0x364] ;  /* 0x0000d900ff067b82 */ /* 0x000e620000000800 */
[----:B------:R-:W2:Y:S01]  /*0030*/  LDCU.64 UR6, c[0x0][0x398] ;  /* 0x00007300ff0677ac */ /* 0x000ea20008000a00 */
[----:B------:R-:W1:Y:S06]  /*0040*/  S2R R3, SR_TID.Y ;  /* 0x0000000000037919 */ /* 0x000e6c0000002200 */
[----:B------:R-:W0:Y:S08]  /*0050*/  S2UR UR5, SR_CTAID.X ;  /* 0x00000000000579c3 */ /* 0x000e300000002500 */
[----:B------:R-:W0:Y:S08]  /*0060*/  LDC R0, c[0x0][0x360] ;  /* 0x0000d800ff007b82 */ /* 0x000e300000000800 */
[----:B------:R-:W2:Y:S08]  /*0070*/  LDC.64 R8, c[0x0][0x3a0] ;  /* 0x0000e800ff087b82 */ /* 0x000eb00000000a00 */
[----:B------:R-:W1:Y:S01]  /*0080*/  S2UR UR4, SR_CTAID.Y ;  /* 0x00000000000479c3 */ /* 0x000e620000002600 */
[----:B0-----:R-:W-:Y:S01]  /*0090*/  IMAD R0, R0, UR5, R5 ;  /* 0x0000000500007c24 */ /* 0x001fe2000f8e0205 */
[----:B--2---:R-:W-:-:S04]  /*00a0*/  IADD3 R7, PT, PT, -R9, UR7, RZ ;  /* 0x0000000709077c10 */ /* 0x004fc8000fffe1ff */
[----:B------:R-:W-:Y:S01]  /*00b0*/  ISETP.GT.AND P0, PT, R0, R7, PT ;  /* 0x000000070000720c */ /* 0x000fe20003f04270 */
[----:B-1----:R-:W-:Y:S01]  /*00c0*/  IMAD R6, R6, UR4, R3 ;  /* 0x0000000406067c24 */ /* 0x002fe2000f8e0203 */
[----:B------:R-:W-:-:S04]  /*00d0*/  IADD3 R3, PT, PT, -R8, UR6, RZ ;  /* 0x0000000608037c10 */ /* 0x000fc8000fffe1ff */
[----:B------:R-:W-:-:S13]  /*00e0*/  ISETP.GT.OR P0, PT, R6, R3, P0 ;  /* 0x000000030600720c */ /* 0x000fda0000704670 */
[----:B------:R-:W-:Y:S05]  /*00f0*/  @P0 EXIT ;  /* 0x000000000000094d */ /* 0x000fea0003800000 */
[----:B------:R-:W-:Y:S01]  /*0100*/  VIMNMX R2, PT, PT, R8, R9, PT ;  /* 0x0000000908027248 */ /* 0x000fe20003fe0100 */
[----:B------:R-:W0:Y:S01]  /*0110*/  LDCU.64 UR8, c[0x0][0x358] ;  /* 0x00006b00ff0877ac */ /* 0x000e220008000a00 */
[----:B------:R-:W-:Y:S02]  /*0120*/  HFMA2 R14, -RZ, RZ, 0, 0 ;  /* 0x00000000ff0e7431 */ /* 0x000fe400000001ff */
[----:B------:R-:W-:-:S13]  /*0130*/  ISETP.GE.AND P0, PT, R2, 0x1, PT ;  /* 0x000000010200780c */ /* 0x000fda0003f06270 */
[----:B------:R-:W-:Y:S05]  /*0140*/  @!P0 BRA `(.L_x_0) ;  /* 0x0000000800d08947 */ /* 0x000fea0003800000 */
[C---:B------:R-:W-:Y:S01]  /*0150*/  LOP3.LUT R8, R9.reuse, 0x7ffffff0, RZ, 0xc0, !PT ;  /* 0x7ffffff009087812 */ /* 0x040fe200078ec0ff */
[----:B------:R-:W-:Y:S01]  /*0160*/  UMOV UR4, URZ ;  /* 0x000000ff00047c82 */ /* 0x000fe20008000000 */
[C---:B------:R-:W-:Y:S02]  /*0170*/  LOP3.LUT R17, R9.reuse, 0xf, RZ, 0xc0, !PT ;  /* 0x0000000f09117812 */ /* 0x040fe400078ec0ff */
[C---:B------:R-:W-:Y:S02]  /*0180*/  LOP3.LUT R18, R9.reuse, 0x7, RZ, 0xc0, !PT ;  /* 0x0000000709127812 */ /* 0x040fe400078ec0ff */
[----:B------:R-:W-:Y:S02]  /*0190*/  LOP3.LUT R9, R9, 0x3, RZ, 0xc0, !PT ;  /* 0x0000000309097812 */ /* 0x000fe400078ec0ff */
[----:B------:R-:W-:Y:S02]  /*01a0*/  MOV R14, RZ ;  /* 0x000000ff000e7202 */ /* 0x000fe40000000f00 */
[----:B------:R-:W-:-:S07]  /*01b0*/  IADD3 R10, PT, PT, -R8, RZ, RZ ;  /* 0x000000ff080a7210 */ /* 0x000fce0007ffe1ff */
.L_x_6:
[----:B------:R-:W1:Y:S01]  /*01c0*/  LDCU.64 UR6, c[0x0][0x3a0] ;  /* 0x00007400ff0677ac */ /* 0x000e620008000a00 */
[----:B------:R-:W-:Y:S01]  /*01d0*/  VIADD R11, R6, UR4 ;  /* 0x00000004060b7c36 */ /* 0x000fe20008000000 */
[----:B------:R-:W-:Y:S01]  /*01e0*/  MOV R16, RZ ;  /* 0x000000ff00107202 */ /* 0x000fe20000000f00 */
[----:B------:R-:W2:Y:S01]  /*01f0*/  LDCU UR5, c[0x0][0x39c] ;  /* 0x00007380ff0577ac */ /* 0x000ea20008000800 */
[----:B-1----:R-:W-:Y:S02]  /*0200*/  UISETP.GE.U32.AND UP1, UPT, UR7, 0x10, UPT ;  /* 0x000000100700788c */ /* 0x002fe4000bf26070 */
[----:B------:R-:W-:Y:S02]  /*0210*/  UIMAD UR10, UR4, UR7, URZ ;  /* 0x00000007040a72a4 */ /* 0x000fe4000f8e02ff */
[----:B------:R-:W-:Y:S01]  /*0220*/  UIADD3 UR4, UPT, UPT, UR4, 0x1, URZ ;  /* 0x0000000104047890 */ /* 0x000fe2000fffe0ff */
[----:B--2---:R-:W-:-:S03]  /*0230*/  IMAD R11, R11, UR5, R0 ;  /* 0x000000050b0b7c24 */ /* 0x004fc6000f8e0200 */
[----:B------:R-:W-:Y:S01]  /*0240*/  UISETP.NE.AND UP0, UPT, UR4, UR6, UPT ;  /* 0x000000060400728c */ /* 0x000fe2000bf05270 */
[----:B------:R-:W-:Y:S10]  /*0250*/  BRA.U !UP1, `(.L_x_1) ;  /* 0x00000005090c7547 */ /* 0x000ff4000b800000 */
[----:B------:R-:W1:Y:S01]  /*0260*/  LDCU.64 UR6, c[0x0][0x388] ;  /* 0x00007100ff0677ac */ /* 0x000e620008000a00 */
[----:B------:R-:W-:Y:S01]  /*0270*/  MOV R12, R11 ;  /* 0x0000000b000c7202 */ /* 0x000fe20000000f00 */
[----:B------:R-:W-:Y:S01]  /*0280*/  IMAD.MOV.U32 R13, RZ, RZ, R10 ;  /* 0x000000ffff0d7224 */ /* 0x000fe200078e000a */
[----:B-1----:R-:W-:-:S04]  /*0290*/  UIMAD.WIDE.U32 UR6, UR10, 0x4, UR6 ;  /* 0x000000040a0678a5 */ /* 0x002fc8000f8e0006 */
[----:B------:R-:W-:-:S04]  /*02a0*/  UIADD3 UR5, UP1, UPT, UR6, 0x20, URZ ;  /* 0x0000002006057890 */ /* 0x000fc8000ff3e0ff */
[----:B------:R-:W-:Y:S02]  /*02b0*/  UIADD3.X UR6, UPT, UPT, URZ, UR7, URZ, UP1, !UPT ;  /* 0x00000007ff067290 */ /* 0x000fe40008ffe4ff */
[----:B------:R-:W-:-:S04]  /*02c0*/  MOV R15, UR5 ;  /* 0x00000005000f7c02 */ /* 0x000fc80008000f00 */
[----:B------:R-:W-:-:S07]  /*02d0*/  MOV R16, UR6 ;  /* 0x0000000600107c02 */ /* 0x000fce0008000f00 */
.L_x_2:
[----:B------:R-:W1:Y:S01]  /*02e0*/  LDC.64 R4, c[0x0][0x380] ;  /* 0x0000e000ff047b82 */ /* 0x000e620000000a00 */
[----:B------:R-:W-:Y:S01]  /*02f0*/  IMAD.MOV.U32 R2, RZ, RZ, R15 ;  /* 0x000000ffff027224 */ /* 0x000fe200078e000f */
[----:B------:R-:W-:-:S05]  /*0300*/  MOV R3, R16 ;  /* 0x0000001000037202 */ /* 0x000fca0000000f00 */
[----:B0-----:R-:W2:Y:S04]  /*0310*/  LDG.E R24, desc[UR8][R2.64+-0x20] ;  /* 0xffffe00802187981 */ /* 0x001ea8000c1e1900 */
[----:B------:R-:W3:Y:S04]  /*0320*/  LDG.E R25, desc[UR8][R2.64+-0x1c] ;  /* 0xffffe40802197981 */ /* 0x000ee8000c1e1900 */
[----:B------:R-:W4:Y:S04]  /*0330*/  LDG.E R22, desc[UR8][R2.64+-0x18] ;  /* 0xffffe80802167981 */ /* 0x000f28000c1e1900 */
[----:B------:R-:W5:Y:S04]  /*0340*/  LDG.E R20, desc[UR8][R2.64+-0x14] ;  /* 0xffffec0802147981 */ /* 0x000f68000c1e1900 */
[----:B------:R-:W5:Y:S01]  /*0350*/  LDG.E R16, desc[UR8][R2.64+-0x10] ;  /* 0xfffff00802107981 */ /* 0x000f62000c1e1900 */
[----:B-1----:R-:W-:-:S03]  /*0360*/  IMAD.WIDE R4, R12, 0x4, R4 ;  /* 0x000000040c047825 */ /* 0x002fc600078e0204 */
[----:B------:R-:W5:Y:S04]  /*0370*/  LDG.E R27, desc[UR8][R2.64+0x1c] ;  /* 0x00001c08021b7981 */ /* 0x000f68000c1e1900 */
[----:B------:R-:W2:Y:S04]  /*0380*/  LDG.E R15, desc[UR8][R4.64] ;  /* 0x00000008040f7981 */ /* 0x000ea8000c1e1900 */
[----:B------:R-:W3:Y:S04]  /*0390*/  LDG.E R26, desc[UR8][R4.64+0x4] ;  /* 0x00000408041a7981 */ /* 0x000ee8000c1e1900 */
[----:B------:R-:W4:Y:S04]  /*03a0*/  LDG.E R23, desc[UR8][R4.64+0x8] ;  /* 0x0000080804177981 */ /* 0x000f28000c1e1900 */
[----:B------:R-:W5:Y:S04]  /*03b0*/  LDG.E R21, desc[UR8][R4.64+0xc] ;  /* 0x00000c0804157981 */ /* 0x000f68000c1e1900 */
[----:B------:R-:W5:Y:S01]  /*03c0*/  LDG.E R19, desc[UR8][R4.64+0x10] ;  /* 0x0000100804137981 */ /* 0x000f62000c1e1900 */
[----:B--2---:R-:W-:-:S03]  /*03d0*/  FFMA R15, R15, R24, R14 ;  /* 0x000000180f0f7223 */ /* 0x004fc6000000000e */
[----:B------:R-:W2:Y:S01]  /*03e0*/  LDG.E R14, desc[UR8][R2.64+-0xc] ;  /* 0xfffff408020e7981 */ /* 0x000ea2000c1e1900 */
[----:B---3--:R-:W-:-:S03]  /*03f0*/  FFMA R26, R26, R25, R15 ;  /* 0x000000191a1a7223 */ /* 0x008fc6000000000f */
[----:B------:R-:W2:Y:S01]  /*0400*/  LDG.E R15, desc[UR8][R4.64+0x14] ;  /* 0x00001408040f7981 */ /* 0x000ea2000c1e1900 */
[----:B----4-:R-:W-:-:S03]  /*0410*/  FFMA R26, R23, R22, R26 ;  /* 0x00000016171a7223 */ /* 0x010fc6000000001a */
[----:B------:R-:W3:Y:S04]  /*0420*/  LDG.E R22, desc[UR8][R2.64+-0x8] ;  /* 0xfffff80802167981 */ /* 0x000ee8000c1e1900 */
[----:B------:R-:W3:Y:S01]  /*0430*/  LDG.E R23, desc[UR8][R4.64+0x18] ;  /* 0x0000180804177981 */ /* 0x000ee2000c1e1900 */
[----:B-----5:R-:W-:-:S03]  /*0440*/  FFMA R26, R21, R20, R26 ;  /* 0x00000014151a7223 */ /* 0x020fc6000000001a */
[----:B------:R-:W4:Y:S04]  /*0450*/  LDG.E R20, desc[UR8][R2.64+-0x4] ;  /* 0xfffffc0802147981 */ /* 0x000f28000c1e1900 */
[----:B------:R-:W4:Y:S04]  /*0460*/  LDG.E R21, desc[UR8][R4.64+0x1c] ;  /* 0x00001c0804157981 */ /* 0x000f28000c1e1900 */
[----:B------:R-:W5:Y:S04]  /*0470*/  LDG.E R24, desc[UR8][R2.64] ;  /* 0x0000000802187981 */ /* 0x000f68000c1e1900 */
[----:B------:R-:W5:Y:S01]  /*0480*/  LDG.E R25, desc[UR8][R4.64+0x20] ;  /* 0x0000200804197981 */ /* 0x000f62000c1e1900 */
[----:B------:R-:W-:-:S03]  /*0490*/  FFMA R26, R19, R16, R26 ;  /* 0x00000010131a7223 */ /* 0x000fc6000000001a */
[----:B------:R-:W5:Y:S04]  /*04a0*/  LDG.E R19, desc[UR8][R2.64+0x4] ;  /* 0x0000040802137981 */ /* 0x000f68000c1e1900 */
[----:B------:R-:W5:Y:S01]  /*04b0*/  LDG.E R16, desc[UR8][R4.64+0x24] ;  /* 0x0000240804107981 */ /* 0x000f62000c1e1900 */
[----:B--2---:R-:W-:-:S03]  /*04c0*/  FFMA R14, R15, R14, R26 ;  /* 0x0000000e0f0e7223 */ /* 0x004fc6000000001a */
[----:B------:R-:W2:Y:S04]  /*04d0*/  LDG.E R15, desc[UR8][R2.64+0x8] ;  /* 0x00000808020f7981 */ /* 0x000ea8000c1e1900 */
[----:B------:R-:W2:Y:S01]  /*04e0*/  LDG.E R26, desc[UR8][R4.64+0x3c] ;  /* 0x00003c08041a7981 */ /* 0x000ea2000c1e1900 */
[----:B---3--:R-:W-:-:S03]  /*04f0*/  FFMA R22, R23, R22, R14 ;  /* 0x0000001617167223 */ /* 0x008fc6000000000e */
[----:B------:R-:W2:Y:S04]  /*0500*/  LDG.E R14, desc[UR8][R4.64+0x28] ;  /* 0x00002808040e7981 */ /* 0x000ea8000c1e1900 */
[----:B------:R-:W3:Y:S01]  /*0510*/  LDG.E R23, desc[UR8][R4.64+0x30] ;  /* 0x0000300804177981 */ /* 0x000ee2000c1e1900 */
[----:B----4-:R-:W-:-:S03]  /*0520*/  FFMA R22, R21, R20, R22 ;  /* 0x0000001415167223 */ /* 0x010fc60000000016 */
[----:B------:R-:W4:Y:S04]  /*0530*/  LDG.E R21, desc[UR8][R2.64+0xc] ;  /* 0x00000c0802157981 */ /* 0x000f28000c1e1900 */
[----:B------:R-:W4:Y:S01]  /*0540*/  LDG.E R20, desc[UR8][R4.64+0x2c] ;  /* 0x00002c0804147981 */ /* 0x000f22000c1e1900 */
[----:B-----5:R-:W-:-:S03]  /*0550*/  FFMA R25, R25, R24, R22 ;  /* 0x0000001819197223 */ /* 0x020fc60000000016 */
[----:B------:R-:W3:Y:S04]  /*0560*/  LDG.E R22, desc[UR8][R2.64+0x10] ;  /* 0x0000100802167981 */ /* 0x000ee8000c1e1900 */
[----:B------:R-:W5:Y:S01]  /*0570*/  LDG.E R24, desc[UR8][R4.64+0x34] ;  /* 0x0000340804187981 */ /* 0x000f62000c1e1900 */
[----:B------:R-:W-:-:S03]  /*0580*/  FFMA R29, R16, R19, R25 ;  /* 0x00000013101d7223 */ /* 0x000fc60000000019 */
[----:B------:R-:W5:Y:S04]  /*0590*/  LDG.E R25, desc[UR8][R2.64+0x14] ;  /* 0x0000140802197981 */ /* 0x000f68000c1e1900 */
[----:B------:R-:W5:Y:S04]  /*05a0*/  LDG.E R16, desc[UR8][R2.64+0x18] ;  /* 0x0000180802107981 */ /* 0x000f68000c1e1900 */
[----:B------:R-:W5:Y:S01]  /*05b0*/  LDG.E R19, desc[UR8][R4.64+0x38] ;  /* 0x0000380804137981 */ /* 0x000f62000c1e1900 */
[----:B------:R-:W-:-:S04]  /*05c0*/  IADD3 R13, PT, PT, R13, 0x10, RZ ;  /* 0x000000100d0d7810 */ /* 0x000fc80007ffe0ff */
[----:B------:R-:W-:Y:S01]  /*05d0*/  ISETP.NE.AND P0, PT, R13, RZ, PT ;  /* 0x000000ff0d00720c */ /* 0x000fe20003f05270 */
[----:B------:R-:W-:Y:S02]  /*05e0*/  VIADD R12, R12, 0x10 ;  /* 0x000000100c0c7836 */ /* 0x000fe40000000000 */
[----:B--2---:R-:W-:-:S04]  /*05f0*/  FFMA R15, R14, R15, R29 ;  /* 0x0000000f0e0f7223 */ /* 0x004fc8000000001d */
[----:B----4-:R-:W-:-:S04]  /*0600*/  FFMA R20, R20, R21, R15 ;  /* 0x0000001514147223 */ /* 0x010fc8000000000f */
[----:B---3--:R-:W-:Y:S01]  /*0610*/  FFMA R23, R23, R22, R20 ;  /* 0x0000001617177223 */ /* 0x008fe20000000014 */
[----:B------:R-:W-:-:S03]  /*0620*/  IADD3 R15, P1, PT, R2, 0x40, RZ ;  /* 0x00000040020f7810 */ /* 0x000fc60007f3e0ff */
[----:B-----5:R-:W-:-:S04]  /*0630*/  FFMA R24, R24, R25, R23 ;  /* 0x0000001918187223 */ /* 0x020fc80000000017 */
[----:B------:R-:W-:Y:S01]  /*0640*/  FFMA R19, R19, R16, R24 ;  /* 0x0000001013137223 */ /* 0x000fe20000000018 */
[----:B------:R-:W-:-:S03]  /*0650*/  IADD3.X R16, PT, PT, RZ, R3, RZ, P1, !PT ;  /* 0x00000003ff107210 */ /* 0x000fc60000ffe4ff */
[----:B------:R-:W-:Y:S01]  /*0660*/  FFMA R14, R26, R27, R19 ;  /* 0x0000001b1a0e7223 */ /* 0x000fe20000000013 */
[----:B------:R-:W-:Y:S06]  /*0670*/  @P0 BRA `(.L_x_2) ;  /* 0xfffffffc00180947 */ /* 0x000fec000383ffff */
[----:B------:R-:W-:-:S07]  /*0680*/  MOV R16, R8 ;  /* 0x0000000800107202 */ /* 0x000fce0000000f00 */
.L_x_1:
[----:B------:R-:W-:-:S13]  /*0690*/  ISETP.NE.AND P0, PT, R17, RZ, PT ;  /* 0x000000ff1100720c */ /* 0x000fda0003f05270 */
[----:B------:R-:W-:Y:S05]  /*06a0*/  @!P0 BRA `(.L_x_3) ;  /* 0x0000000400748947 */ /* 0x000fea0003800000 */
[----:B------:R-:W-:Y:S02]  /*06b0*/  IADD3 R2, PT, PT, R17, -0x1, RZ ;  /* 0xffffffff11027810 */ /* 0x000fe40007ffe0ff */
[----:B------:R-:W-:Y:S02]  /*06c0*/  ISETP.NE.AND P0, PT, R18, RZ, PT ;  /* 0x000000ff1200720c */ /* 0x000fe40003f05270 */
[----:B------:R-:W-:-:S13]  /*06d0*/  ISETP.GE.U32.AND P1, PT, R2, 0x7, PT ;  /* 0x000000070200780c */ /* 0x000fda0003f26070 */
[----:B------:R-:W-:Y:S05]  /*06e0*/  @!P1 BRA `(.L_x_4) ;  /* 0x0000000000909947 */ /* 0x000fea0003800000 */
[----:B------:R-:W1:Y:S01]  /*06f0*/  LDC.64 R12, c[0x0][0x388] ;  /* 0x0000e200ff0c7b82 */ /* 0x000e620000000a00 */
[----:B------:R-:W-:Y:S01]  /*0700*/  IADD3 R15, PT, PT, R16, UR10, RZ ;  /* 0x0000000a100f7c10 */ /* 0x000fe2000fffe0ff */
[----:B------:R-:W-:-:S06]  /*0710*/  IMAD.IADD R5, R11, 0x1, R16 ;  /* 0x000000010b057824 */ /* 0x000fcc00078e0210 */
[----:B------:R-:W2:Y:S01]  /*0720*/  LDC.64 R2, c[0x0][0x380] ;  /* 0x0000e000ff027b82 */ /* 0x000ea20000000a00 */
[----:B-1----:R-:W-:-:S05]  /*0730*/  IMAD.WIDE.U32 R12, R15, 0x4, R12 ;  /* 0x000000040f0c7825 */ /* 0x002fca00078e000c */
[----:B0-----:R-:W3:Y:S01]  /*0740*/  LDG.E R23, desc[UR8][R12.64] ;  /* 0x000000080c177981 */ /* 0x001ee2000c1e1900 */
[----:B--2---:R-:W-:Y:S02]  /*0750*/  IMAD.WIDE R2, R5, 0x4, R2 ;  /* 0x0000000405027825 */ /* 0x004fe400078e0202 */
[----:B------:R-:W0:Y:S03]  /*0760*/  LDC.64 R4, c[0x0][0x388] ;  /* 0x0000e200ff047b82 */ /* 0x000e260000000a00 */
[----:B------:R-:W3:Y:S01]  /*0770*/  LDG.E R21, desc[UR8][R2.64] ;  /* 0x0000000802157981 */ /* 0x000ee2000c1e1900 */
[----:B------:R-:W-:-:S03]  /*0780*/  IADD3 R15, P1, PT, R16, UR10, RZ ;  /* 0x0000000a100f7c10 */ /* 0x000fc6000ff3e0ff */
[----:B------:R-:W2:Y:S01]  /*0790*/  LDG.E R19, desc[UR8][R2.64+0x8] ;  /* 0x0000080802137981 */ /* 0x000ea2000c1e1900 */
[----:B------:R-:W-:-:S03]  /*07a0*/  IADD3.X R20, PT, PT, RZ, RZ, RZ, P1, !PT ;  /* 0x000000ffff147210 */ /* 0x000fc60000ffe4ff */
[----:B------:R-:W4:Y:S04]  /*07b0*/  LDG.E R12, desc[UR8][R2.64+0xc] ;  /* 0x00000c08020c7981 */ /* 0x000f28000c1e1900 */
[----:B------:R-:W5:Y:S01]  /*07c0*/  LDG.E R25, desc[UR8][R2.64+0x1c] ;  /* 0x00001c0802197981 */ /* 0x000f62000c1e1900 */
[----:B0-----:R-:W-:-:S04]  /*07d0*/  LEA R4, P1, R15, R4, 0x2 ;  /* 0x000000040f047211 */ /* 0x001fc800078210ff */
[----:B------:R-:W-:Y:S02]  /*07e0*/  LEA.HI.X R5, R15, R5, R20, 0x2, P1 ;  /* 0x000000050f057211 */ /* 0x000fe400008f1414 */
[----:B------:R-:W2:Y:S04]  /*07f0*/  LDG.E R15, desc[UR8][R2.64+0x4] ;  /* 0x00000408020f7981 */ /* 0x000ea8000c1e1900 */
[----:B------:R-:W2:Y:S04]  /*0800*/  LDG.E R20, desc[UR8][R4.64+0x4] ;  /* 0x0000040804147981 */ /* 0x000ea8000c1e1900 */
[----:B------:R-:W4:Y:S04]  /*0810*/  LDG.E R22, desc[UR8][R4.64+0x8] ;  /* 0x0000080804167981 */ /* 0x000f28000c1e1900 */
[----:B------:R-:W5:Y:S04]  /*0820*/  LDG.E R13, desc[UR8][R4.64+0xc] ;  /* 0x00000c08040d7981 */ /* 0x000f68000c1e1900 */
[----:B------:R-:W5:Y:S04]  /*0830*/  LDG.E R24, desc[UR8][R4.64+0x10] ;  /* 0x0000100804187981 */ /* 0x000f68000c1e1900 */
[----:B------:R-:W5:Y:S04]  /*0840*/  LDG.E R26, desc[UR8][R4.64+0x14] ;  /* 0x00001408041a7981 */ /* 0x000f68000c1e1900 */
[----:B------:R-:W5:Y:S04]  /*0850*/  LDG.E R27, desc[UR8][R4.64+0x18] ;  /* 0x00001808041b7981 */ /* 0x000f68000c1e1900 */
[----:B------:R-:W5:Y:S01]  /*0860*/  LDG.E R28, desc[UR8][R4.64+0x1c] ;  /* 0x00001c08041c7981 */ /* 0x000f62000c1e1900 */
[----:B---3--:R-:W-:-:S03]  /*0870*/  FFMA R29, R21, R23, R14 ;  /* 0x00000017151d7223 */ /* 0x008fc6000000000e */
[----:B------:R-:W3:Y:S04]  /*0880*/  LDG.E R23, desc[UR8][R2.64+0x10] ;  /* 0x0000100802177981 */ /* 0x000ee8000c1e1900 */
[----:B------:R-:W3:Y:S04]  /*0890*/  LDG.E R21, desc[UR8][R2.64+0x14] ;  /* 0x0000140802157981 */ /* 0x000ee8000c1e1900 */
[----:B------:R-:W3:Y:S01]  /*08a0*/  LDG.E R14, desc[UR8][R2.64+0x18] ;  /* 0x00001808020e7981 */ /* 0x000ee2000c1e1900 */
[----:B--2---:R-:W-:-:S04]  /*08b0*/  FFMA R20, R15, R20, R29 ;  /* 0x000000140f147223 */ /* 0x004fc8000000001d */
[----:B----4-:R-:W-:-:S04]  /*08c0*/  FFMA R19, R19, R22, R20 ;  /* 0x0000001613137223 */ /* 0x010fc80000000014 */
[----:B-----5:R-:W-:Y:S01]  /*08d0*/  FFMA R12, R12, R13, R19 ;  /* 0x0000000d0c0c7223 */ /* 0x020fe20000000013 */
[----:B------:R-:W-:-:S03]  /*08e0*/  IADD3 R16, PT, PT, R16, 0x8, RZ ;  /* 0x0000000810107810 */ /* 0x000fc60007ffe0ff */
[----:B---3--:R-:W-:-:S04]  /*08f0*/  FFMA R12, R23, R24, R12 ;  /* 0x00000018170c7223 */ /* 0x008fc8000000000c */
[----:B------:R-:W-:-:S04]  /*0900*/  FFMA R21, R21, R26, R12 ;  /* 0x0000001a15157223 */ /* 0x000fc8000000000c */
[----:B------:R-:W-:-:S04]  /*0910*/  FFMA R14, R14, R27, R21 ;  /* 0x0000001b0e0e7223 */ /* 0x000fc80000000015 */
[----:B------:R-:W-:-:S07]  /*0920*/  FFMA R14, R25, R28, R14 ;  /* 0x0000001c190e7223 */ /* 0x000fce000000000e */
.L_x_4:
[----:B------:R-:W-:Y:S05]  /*0930*/  @!P0 BRA `(.L_x_3) ;  /* 0x0000000000d08947 */ /* 0x000fea0003800000 */
[----:B------:R-:W-:Y:S02]  /*0940*/  IADD3 R2, PT, PT, R18, -0x1, RZ ;  /* 0xffffffff12027810 */ /* 0x000fe40007ffe0ff */
[----:B------:R-:W-:Y:S02]  /*0950*/  ISETP.NE.AND P0, PT, R9, RZ, PT ;  /* 0x000000ff0900720c */ /* 0x000fe40003f05270 */
[----:B------:R-:W-:-:S13]  /*0960*/  ISETP.GE.U32.AND P1, PT, R2, 0x3, PT ;  /* 0x000000030200780c */ /* 0x000fda0003f26070 */
[----:B------:R-:W-:Y:S05]  /*0970*/  @!P1 BRA `(.L_x_5) ;  /* 0x0000000000609947 */ /* 0x000fea0003800000 */
[----:B------:R-:W1:Y:S01]  /*0980*/  LDC.64 R4, c[0x0][0x388] ;  /* 0x0000e200ff047b82 */ /* 0x000e620000000a00 */
[C---:B------:R-:W-:Y:S01]  /*0990*/  VIADD R19, R16.reuse, UR10 ;  /* 0x0000000a10137c36 */ /* 0x040fe20008000000 */
[----:B------:R-:W-:Y:S02]  /*09a0*/  IADD3 R20, P1, PT, R16, UR10, RZ ;  /* 0x0000000a10147c10 */ /* 0x000fe4000ff3e0ff */
[----:B------:R-:W-:-:S04]  /*09b0*/  IADD3 R15, PT, PT, R11, R16, RZ ;  /* 0x000000100b0f7210 */ /* 0x000fc80007ffe0ff */
[----:B------:R-:W2:Y:S08]  /*09c0*/  LDC.64 R2, c[0x0][0x388] ;  /* 0x0000e200ff027b82 */ /* 0x000eb00000000a00 */
[----:B------:R-:W3:Y:S01]  /*09d0*/  LDC.64 R12, c[0x0][0x380] ;  /* 0x0000e000ff0c7b82 */ /* 0x000ee20000000a00 */
[----:B-1----:R-:W-:Y:S01]  /*09e0*/  IMAD.WIDE.U32 R4, R19, 0x4, R4 ;  /* 0x0000000413047825 */ /* 0x002fe200078e0004 */
[----:B------:R-:W-:-:S05]  /*09f0*/  IADD3.X R19, PT, PT, RZ, RZ, RZ, P1, !PT ;  /* 0x000000ffff137210 */ /* 0x000fca0000ffe4ff */
[----:B0-----:R-:W4:Y:S01]  /*0a00*/  LDG.E R4, desc[UR8][R4.64] ;  /* 0x0000000804047981 */ /* 0x001f22000c1e1900 */
[----:B--2---:R-:W-:-:S04]  /*0a10*/  LEA R2, P1, R20, R2, 0x2 ;  /* 0x0000000214027211 */ /* 0x004fc800078210ff */
[----:B------:R-:W-:Y:S01]  /*0a20*/  LEA.HI.X R3, R20, R3, R19, 0x2, P1 ;  /* 0x0000000314037211 */ /* 0x000fe200008f1413 */
[----:B---3--:R-:W-:-:S04]  /*0a30*/  IMAD.WIDE R12, R15, 0x4, R12 ;  /* 0x000000040f0c7825 */ /* 0x008fc800078e020c */
[----:B------:R-:W2:Y:S04]  /*0a40*/  LDG.E R19, desc[UR8][R2.64+0x4] ;  /* 0x0000040802137981 */ /* 0x000ea8000c1e1900 */
[----:B------:R-:W4:Y:S04]  /*0a50*/  LDG.E R15, desc[UR8][R12.64] ;  /* 0x000000080c0f7981 */ /* 0x000f28000c1e1900 */
[----:B------:R-:W2:Y:S04]  /*0a60*/  LDG.E R20, desc[UR8][R12.64+0x4] ;  /* 0x000004080c147981 */ /* 0x000ea8000c1e1900 */
[----:B------:R-:W3:Y:S04]  /*0a70*/  LDG.E R22, desc[UR8][R12.64+0x8] ;  /* 0x000008080c167981 */ /* 0x000ee8000c1e1900 */
[----:B------:R-:W3:Y:S04]  /*0a80*/  LDG.E R21, desc[UR8][R2.64+0x8] ;  /* 0x0000080802157981 */ /* 0x000ee8000c1e1900 */
[----:B------:R-:W5:Y:S04]  /*0a90*/  LDG.E R24, desc[UR8][R12.64+0xc] ;  /* 0x00000c080c187981 */ /* 0x000f68000c1e1900 */
[----:B------:R-:W5:Y:S01]  /*0aa0*/  LDG.E R23, desc[UR8][R2.64+0xc] ;  /* 0x00000c0802177981 */ /* 0x000f62000c1e1900 */
[----:B------:R-:W-:Y:S01]  /*0ab0*/  IADD3 R16, PT, PT, R16, 0x4, RZ ;  /* 0x0000000410107810 */ /* 0x000fe20007ffe0ff */
[----:B----4-:R-:W-:-:S04]  /*0ac0*/  FFMA R15, R15, R4, R14 ;  /* 0x000000040f0f7223 */ /* 0x010fc8000000000e */
[----:B--2---:R-:W-:-:S04]  /*0ad0*/  FFMA R15, R20, R19, R15 ;  /* 0x00000013140f7223 */ /* 0x004fc8000000000f */
[----:B---3--:R-:W-:-:S04]  /*0ae0*/  FFMA R15, R22, R21, R15 ;  /* 0x00000015160f7223 */ /* 0x008fc8000000000f */
[----:B-----5:R-:W-:-:S07]  /*0af0*/  FFMA R14, R24, R23, R15 ;  /* 0x00000017180e7223 */ /* 0x020fce000000000f */
.L_x_5:
[----:B------:R-:W-:Y:S05]  /*0b00*/  @!P0 BRA `(.L_x_3) ;  /* 0x00000000005c8947 */ /* 0x000fea0003800000 */
[----:B------:R-:W1:Y:S01]  /*0b10*/  LDC.64 R4, c[0x0][0x388] ;  /* 0x0000e200ff047b82 */ /* 0x000e620000000a00 */
[----:B------:R-:W-:Y:S01]  /*0b20*/  VIADD R13, R16, UR10 ;  /* 0x0000000a100d7c36 */ /* 0x000fe20008000000 */
[----:B------:R-:W-:-:S06]  /*0b30*/  IADD3 R11, PT, PT, R11, R16, RZ ;  /* 0x000000100b0b7210 */ /* 0x000fcc0007ffe0ff */
[----:B------:R-:W2:Y:S01]  /*0b40*/  LDC.64 R2, c[0x0][0x380] ;  /* 0x0000e000ff027b82 */ /* 0x000ea20000000a00 */
[----:B-1----:R-:W-:-:S06]  /*0b50*/  IMAD.WIDE.U32 R4, R13, 0x4, R4 ;  /* 0x000000040d047825 */ /* 0x002fcc00078e0004 */
[----:B0-----:R-:W3:Y:S01]  /*0b60*/  LDG.E R4, desc[UR8][R4.64] ;  /* 0x0000000804047981 */ /* 0x001ee2000c1e1900 */
[----:B--2---:R-:W-:-:S05]  /*0b70*/  IMAD.WIDE R2, R11, 0x4, R2 ;  /* 0x000000040b027825 */ /* 0x004fca00078e0202 */
[----:B------:R-:W3:Y:S01]  /*0b80*/  LDG.E R11, desc[UR8][R2.64] ;  /* 0x00000008020b7981 */ /* 0x000ee2000c1e1900 */
[----:B------:R-:W-:Y:S01]  /*0b90*/  ISETP.NE.AND P0, PT, R9, 0x1, PT ;  /* 0x000000010900780c */ /* 0x000fe20003f05270 */
[----:B---3--:R-:W-:-:S12]  /*0ba0*/  FFMA R14, R11, R4, R14 ;  /* 0x000000040b0e7223 */ /* 0x008fd8000000000e */
[----:B------:R-:W-:Y:S05]  /*0bb0*/  @!P0 BRA `(.L_x_3) ;  /* 0x0000000000308947 */ /* 0x000fea0003800000 */
[----:B------:R-:W0:Y:S01]  /*0bc0*/  LDC.64 R4, c[0x0][0x388] ;  /* 0x0000e200ff047b82 */ /* 0x000e220000000a00 */
[----:B------:R-:W-:Y:S02]  /*0bd0*/  IADD3 R11, P1, PT, R16, UR10, RZ ;  /* 0x0000000a100b7c10 */ /* 0x000fe4000ff3e0ff */
[----:B------:R-:W-:Y:S02]  /*0be0*/  ISETP.NE.AND P0, PT, R9, 0x2, PT ;  /* 0x000000020900780c */ /* 0x000fe40003f05270 */
[----:B------:R-:W-:-:S11]  /*0bf0*/  IADD3.X R12, PT, PT, RZ, RZ, RZ, P1, !PT ;  /* 0x000000ffff0c7210 */ /* 0x000fd60000ffe4ff */
[----:B------:R-:W2:Y:S01]  /*0c00*/  @P0 LDG.E R13, desc[UR8][R2.64+0x8] ;  /* 0x00000808020d0981 */ /* 0x000ea2000c1e1900 */
[----:B0-----:R-:W-:-:S04]  /*0c10*/  LEA R4, P1, R11, R4, 0x2 ;  /* 0x000000040b047211 */ /* 0x001fc800078210ff */
[----:B------:R-:W-:Y:S02]  /*0c20*/  LEA.HI.X R5, R11, R5, R12, 0x2, P1 ;  /* 0x000000050b057211 */ /* 0x000fe400008f140c */
[----:B------:R-:W3:Y:S04]  /*0c30*/  LDG.E R11, desc[UR8][R2.64+0x4] ;  /* 0x00000408020b7981 */ /* 0x000ee8000c1e1900 */
[----:B------:R-:W3:Y:S04]  /*0c40*/  LDG.E R12, desc[UR8][R4.64+0x4] ;  /* 0x00000408040c7981 */ /* 0x000ee8000c1e1900 */
[----:B------:R-:W2:Y:S01]  /*0c50*/  @P0 LDG.E R15, desc[UR8][R4.64+0x8] ;  /* 0x00000808040f0981 */ /* 0x000ea2000c1e1900 */
[----:B---3--:R-:W-:-:S04]  /*0c60*/  FFMA R14, R11, R12, R14 ;  /* 0x0000000c0b0e7223 */ /* 0x008fc8000000000e */
[----:B--2---:R-:W-:-:S07]  /*0c70*/  @P0 FFMA R14, R13, R15, R14 ;  /* 0x0000000f0d0e0223 */ /* 0x004fce000000000e */
.L_x_3:
[----:B------:R-:W-:Y:S05]  /*0c80*/  BRA.U UP0, `(.L_x_6) ;  /* 0xfffffff5004c7547 */ /* 0x000fea000b83ffff */
.L_x_0:
[----:B------:R-:W1:Y:S01]  /*0c90*/  LDC.64 R2, c[0x0][0x390] ;  /* 0x0000e400ff027b82 */ /* 0x000e620000000a00 */
[----:B------:R-:W-:-:S05]  /*0ca0*/  IMAD R7, R6, R7, R6 ;  /* 0x0000000706077224 */ /* 0x000fca00078e0206 */
[----:B------:R-:W-:-:S05]  /*0cb0*/  IADD3 R7, PT, PT, R0, R7, RZ ;  /* 0x0000000700077210 */ /* 0x000fca0007ffe0ff */
[----:B-1----:R-:W-:-:S05]  /*0cc0*/  IMAD.WIDE R2, R7, 0x4, R2 ;  /* 0x0000000407027825 */ /* 0x002fca00078e0202 */
[----:B0-----:R-:W-:Y:S01]  /*0cd0*/  STG.E desc[UR8][R2.64], R14 ;  /* 0x0000000e02007986 */ /* 0x001fe2000c101908 */
[----:B------:R-:W-:Y:S05]  /*0ce0*/  EXIT ;  /* 0x000000000000794d */ /* 0x000fea0003800000 */
.L_x_7:
[----:B------:R-:W-:-:S00]  /*0cf0*/  BRA `(.L_x_7) ;  /* 0xfffffffc00fc7947 */ /* 0x000fc0000383ffff */
[----:B------:R-:W-:-:S00]  /*0d00*/  NOP ;  /* 0x0000000000007918 */ /* 0x000fc00000000000 */
[----:B------:R-:W-:-:S00]  /*0d10*/  NOP ;  /* 0x0000000000007918 */ /* 0x000fc00000000000 */
[----:B------:R-:W-:-:S00]  /*0d20*/  NOP ;  /* 0x0000000000007918 */ /* 0x000fc00000000000 */
[----:B------:R-:W-:-:S00]  /*0d30*/  NOP ;  /* 0x0000000000007918 */ /* 0x000fc00000000000 */
[----:B------:R-:W-:-:S00]  /*0d40*/  NOP ;  /* 0x0000000000007918 */ /* 0x000fc00000000000 */
[----:B------:R-:W-:-:S00]  /*0d50*/  NOP ;  /* 0x0000000000007918 */ /* 0x000fc00000000000 */
[----:B------:R-:W-:-:S00]  /*0d60*/  NOP ;  /* 0x0000000000007918 */ /* 0x000fc00000000000 */
[----:B------:R-:W-:-:S00]  /*0d70*/  NOP ;  /* 0x0000000000007918 */ /* 0x000fc00000000000 */
.L_x_8:


//--------------------- .nv.shared.reserved.0     --------------------------
	.section	.nv.shared.reserved.0,"aw",@nobits
	.weak		__nv_reservedSMEM_offset_0_alias
	.size		__nv_reservedSMEM_offset_0_alias, 0, 64
	.other		__nv_reservedSMEM_offset_0_alias,@"STO_CUDA_RESERVED_SHARED STV_DEFAULT"
__nv_reservedSMEM_offset_0_alias:
	.zero		0
	.zero		64


//--------------------- .nv.constant0._Z18convolution_kernelPKfS0_Pfiiii --------------------------
	.section	.nv.constant0._Z18convolution_kernelPKfS0_Pfiiii,"a",@progbits
	.sectionflags	@""
	.align	4
.nv.constant0._Z18convolution_kernelPKfS0_Pfiiii:
	.zero		936


//--------------------- SYMBOLS --------------------------

	.type		.nv.reservedSmem.offset0,@object
	.size		.nv.reservedSmem.offset0,0x4
